//
// Generated by NVIDIA NVVM Compiler
//
// Compiler Build ID: CL-36424714
// Cuda compilation tools, release 13.0, V13.0.88
// Based on NVVM 20.0.0
//

.version 9.0
.target sm_100
.address_size 64

	// .globl	default_function_kernel_1

.visible .entry default_function_kernel_1(
	.param .u64 .ptr .align 1 default_function_kernel_1_param_0,
	.param .u64 .ptr .align 1 default_function_kernel_1_param_1,
	.param .u64 .ptr .align 1 default_function_kernel_1_param_2
)
.maxntid 52
{
	.reg .b32 	%r<4>;
	.reg .b32 	%f<5>;
	.reg .b64 	%rd<11>;

	ld.param.u64 	%rd1, [default_function_kernel_1_param_0];
	ld.param.u64 	%rd2, [default_function_kernel_1_param_1];
	ld.param.u64 	%rd3, [default_function_kernel_1_param_2];
	cvta.to.global.u64 	%rd4, %rd1;
	cvta.to.global.u64 	%rd5, %rd3;
	cvta.to.global.u64 	%rd6, %rd2;
	mov.u32 	%r1, %ctaid.x;
	mov.u32 	%r2, %tid.x;
	mad.lo.s32 	%r3, %r1, 52, %r2;
	mul.wide.u32 	%rd7, %r3, 4;
	add.s64 	%rd8, %rd6, %rd7;
	ld.global.nc.f32 	%f1, [%rd8];
	add.s64 	%rd9, %rd5, %rd7;
	ld.global.nc.f32 	%f2, [%rd9];
	add.f32 	%f3, %f1, %f2;
	cos.approx.f32 	%f4, %f3;
	add.s64 	%rd10, %rd4, %rd7;
	st.global.f32 	[%rd10], %f4;
	ret;

}
	// .globl	default_function_kernel
.visible .entry default_function_kernel(
	.param .u64 .ptr .align 1 default_function_kernel_param_0,
	.param .u64 .ptr .align 1 default_function_kernel_param_1,
	.param .u64 .ptr .align 1 default_function_kernel_param_2
)
.maxntid 32
{
	.reg .pred 	%p<2>;
	.reg .b32 	%r<8>;
	.reg .b32 	%f<5>;
	.reg .b64 	%rd<11>;

	ld.param.u64 	%rd1, [default_function_kernel_param_0];
	ld.param.u64 	%rd2, [default_function_kernel_param_1];
	ld.param.u64 	%rd3, [default_function_kernel_param_2];
	mov.u32 	%r1, %ctaid.x;
	shl.b32 	%r3, %r1, 2;
	mov.u32 	%r2, %tid.x;
	shr.u32 	%r4, %r2, 3;
	or.b32  	%r5, %r3, %r4;
	setp.gt.u32 	%p1, %r5, 454;
	@%p1 bra 	$L__BB1_2;
	cvta.to.global.u64 	%rd4, %rd2;
	cvta.to.global.u64 	%rd5, %rd3;
	cvta.to.global.u64 	%rd6, %rd1;
	shl.b32 	%r6, %r1, 5;
	or.b32  	%r7, %r6, %r2;
	mul.wide.u32 	%rd7, %r7, 4;
	add.s64 	%rd8, %rd4, %rd7;
	ld.global.nc.f32 	%f1, [%rd8];
	add.s64 	%rd9, %rd5, %rd7;
	ld.global.nc.f32 	%f2, [%rd9];
	add.f32 	%f3, %f1, %f2;
	sqrt.rn.f32 	%f4, %f3;
	add.s64 	%rd10, %rd6, %rd7;
	st.global.f32 	[%rd10], %f4;
$L__BB1_2:
	ret;

}


// ===== COMPILED SASS (sm_100) =====

	.target	sm_100

	.elftype	@"ET_EXEC"


//--------------------- .note.nv.tkinfo           --------------------------
	.section	.note.nv.tkinfo,"",@"SHT_NOTE"
	.sectionflags	@"SHF_NOTE_NV_TKINFO"
	.tkinfo
        /*0018*/ 	.word	0x00000002
        /*0030*/ 	.string	""
        /*0030*/ 	.string	"ptxas"
        /*0030*/ 	.string	"Cuda compilation tools, release 13.0, V13.0.88"
        /*0030*/ 	.string	"Build cuda_13.0.r13.0/compiler.36424714_0"
        /*0030*/ 	.string	"-arch sm_100 -m 64 "



//--------------------- .note.nv.cuinfo           --------------------------
	.section	.note.nv.cuinfo,"",@"SHT_NOTE"
	.sectionflags	@"SHF_NOTE_NV_CUINFO"
        /*0018*/ 	.short	0x0002
        /*001a*/ 	.short	0x0064
        /*001c*/ 	.short	0x0082
	.zero		2


//--------------------- .nv.info                  --------------------------
	.section	.nv.info,"",@"SHT_CUDA_INFO"
	.align	4


	//----- nvinfo : EIATTR_REGCOUNT
	.align		4
        /*0000*/ 	.byte	0x04, 0x2f
        /*0002*/ 	.short	(.L_1 - .L_0)
	.align		4
.L_0:
        /*0004*/ 	.word	index@(default_function_kernel_1)
        /*0008*/ 	.word	0x0000000e


	//----- nvinfo : EIATTR_FRAME_SIZE
	.align		4
.L_1:
        /*000c*/ 	.byte	0x04, 0x11
        /*000e*/ 	.short	(.L_3 - .L_2)
	.align		4
.L_2:
        /*0010*/ 	.word	index@(default_function_kernel_1)
        /*0014*/ 	.word	0x00000000


	//----- nvinfo : EIATTR_REGCOUNT
	.align		4
.L_3:
        /*0018*/ 	.byte	0x04, 0x2f
        /*001a*/ 	.short	(.L_5 - .L_4)
	.align		4
.L_4:
        /*001c*/ 	.word	index@(default_function_kernel)
        /*0020*/ 	.word	0x0000000c


	//----- nvinfo : EIATTR_FRAME_SIZE
	.align		4
.L_5:
        /*0024*/ 	.byte	0x04, 0x11
        /*0026*/ 	.short	(.L_7 - .L_6)
	.align		4
.L_6:
        /*0028*/ 	.word	index@($__internal_0_$__cuda_sm20_sqrt_rn_f32_slowpath)
        /*002c*/ 	.word	0x00000000


	//----- nvinfo : EIATTR_FRAME_SIZE
	.align		4
.L_7:
        /*0030*/ 	.byte	0x04, 0x11
        /*0032*/ 	.short	(.L_9 - .L_8)
	.align		4
.L_8:
        /*0034*/ 	.word	index@(default_function_kernel)
        /*0038*/ 	.word	0x00000000


	//----- nvinfo : EIATTR_MIN_STACK_SIZE
	.align		4
.L_9:
        /*003c*/ 	.byte	0x04, 0x12
        /*003e*/ 	.short	(.L_11 - .L_10)
	.align		4
.L_10:
        /*0040*/ 	.word	index@(default_function_kernel)
        /*0044*/ 	.word	0x00000000


	//----- nvinfo : EIATTR_MIN_STACK_SIZE
	.align		4
.L_11:
        /*0048*/ 	.byte	0x04, 0x12
        /*004a*/ 	.short	(.L_13 - .L_12)
	.align		4
.L_12:
        /*004c*/ 	.word	index@(default_function_kernel_1)
        /*0050*/ 	.word	0x00000000
.L_13:


//--------------------- .nv.compat                --------------------------
	.section	.nv.compat,"",@"SHT_CUDA_COMPAT_INFO"
	.align	4
        /*0000*/ 	.byte	0x02, 0x09, 0x00, 0x00, 0x02, 0x02, 0x01, 0x00, 0x02, 0x05, 0x05, 0x00, 0x03, 0x07, 0x01, 0x01
        /*0010*/ 	.byte	0x02, 0x03, 0x00, 0x00, 0x02, 0x06, 0x01, 0x00, 0x04, 0x0b, 0x08, 0x00, 0x01, 0x00, 0x00, 0x00
        /*0020*/ 	.byte	0x00, 0x00, 0x00, 0x00


//--------------------- .nv.info.default_function_kernel --------------------------
	.section	.nv.info.default_function_kernel,"",@"SHT_CUDA_INFO"
	.sectionflags	@""
	.align	4


	//----- nvinfo : EIATTR_CUDA_API_VERSION
	.align		4
        /*0000*/ 	.byte	0x04, 0x37
        /*0002*/ 	.short	(.L_15 - .L_14)
.L_14:
        /*0004*/ 	.word	0x00000082


	//----- nvinfo : EIATTR_KPARAM_INFO
	.align		4
.L_15:
        /*0008*/ 	.byte	0x04, 0x17
        /*000a*/ 	.short	(.L_17 - .L_16)
.L_16:
        /*000c*/ 	.word	0x00000000
        /*0010*/ 	.short	0x0002
        /*0012*/ 	.short	0x0010
        /*0014*/ 	.byte	0x00, 0xf5, 0x21, 0x00


	//----- nvinfo : EIATTR_KPARAM_INFO
	.align		4
.L_17:
        /*0018*/ 	.byte	0x04, 0x17
        /*001a*/ 	.short	(.L_19 - .L_18)
.L_18:
        /*001c*/ 	.word	0x00000000
        /*0020*/ 	.short	0x0001
        /*0022*/ 	.short	0x0008
        /*0024*/ 	.byte	0x00, 0xf5, 0x21, 0x00


	//----- nvinfo : EIATTR_KPARAM_INFO
	.align		4
.L_19:
        /*0028*/ 	.byte	0x04, 0x17
        /*002a*/ 	.short	(.L_21 - .L_20)
.L_20:
        /*002c*/ 	.word	0x00000000
        /*0030*/ 	.short	0x0000
        /*0032*/ 	.short	0x0000
        /*0034*/ 	.byte	0x00, 0xf5, 0x21, 0x00


	//----- nvinfo : EIATTR_SPARSE_MMA_MASK
	.align		4
.L_21:
        /*0038*/ 	.byte	0x03, 0x50
        /*003a*/ 	.short	0x0000


	//----- nvinfo : EIATTR_MAXREG_COUNT
	.align		4
        /*003c*/ 	.byte	0x03, 0x1b
        /*003e*/ 	.short	0x00ff


	//----- nvinfo : EIATTR_MERCURY_ISA_VERSION
	.align		4
        /*0040*/ 	.byte	0x03, 0x5f
        /*0042*/ 	.short	0x0101


	//----- nvinfo : EIATTR_VRC_CTA_INIT_COUNT
	.align		4
        /*0044*/ 	.byte	0x02, 0x4a
	.zero		1
	.zero		1


	//----- nvinfo : EIATTR_EXIT_INSTR_OFFSETS
	.align		4
        /*0048*/ 	.byte	0x04, 0x1c
        /*004a*/ 	.short	(.L_23 - .L_22)


	//   ....[0]....
.L_22:
        /*004c*/ 	.word	0x00000070


	//   ....[1]....
        /*0050*/ 	.word	0x00000220


	//----- nvinfo : EIATTR_MAX_THREADS
	.align		4
.L_23:
        /*0054*/ 	.byte	0x04, 0x05
        /*0056*/ 	.short	(.L_25 - .L_24)
.L_24:
        /*0058*/ 	.word	0x00000020
        /*005c*/ 	.word	0x00000001
        /*0060*/ 	.word	0x00000001


	//----- nvinfo : EIATTR_CRS_STACK_SIZE
	.align		4
.L_25:
        /*0064*/ 	.byte	0x04, 0x1e
        /*0066*/ 	.short	(.L_27 - .L_26)
.L_26:
        /*0068*/ 	.word	0x00000000


	//----- nvinfo : EIATTR_CBANK_PARAM_SIZE
	.align		4
.L_27:
        /*006c*/ 	.byte	0x03, 0x19
        /*006e*/ 	.short	0x0018


	//----- nvinfo : EIATTR_PARAM_CBANK
	.align		4
        /*0070*/ 	.byte	0x04, 0x0a
        /*0072*/ 	.short	(.L_29 - .L_28)
	.align		4
.L_28:
        /*0074*/ 	.word	index@(.nv.constant0.default_function_kernel)
        /*0078*/ 	.short	0x0380
        /*007a*/ 	.short	0x0018


	//----- nvinfo : EIATTR_SW_WAR
	.align		4
.L_29:
        /*007c*/ 	.byte	0x04, 0x36
        /*007e*/ 	.short	(.L_31 - .L_30)
.L_30:
        /*0080*/ 	.word	0x00000008
.L_31:


//--------------------- .nv.info.default_function_kernel_1 --------------------------
	.section	.nv.info.default_function_kernel_1,"",@"SHT_CUDA_INFO"
	.sectionflags	@""
	.align	4


	//----- nvinfo : EIATTR_CUDA_API_VERSION
	.align		4
        /*0000*/ 	.byte	0x04, 0x37
        /*0002*/ 	.short	(.L_33 - .L_32)
.L_32:
        /*0004*/ 	.word	0x00000082


	//----- nvinfo : EIATTR_KPARAM_INFO
	.align		4
.L_33:
        /*0008*/ 	.byte	0x04, 0x17
        /*000a*/ 	.short	(.L_35 - .L_34)
.L_34:
        /*000c*/ 	.word	0x00000000
        /*0010*/ 	.short	0x0002
        /*0012*/ 	.short	0x0010
        /*0014*/ 	.byte	0x00, 0xf5, 0x21, 0x00


	//----- nvinfo : EIATTR_KPARAM_INFO
	.align		4
.L_35:
        /*0018*/ 	.byte	0x04, 0x17
        /*001a*/ 	.short	(.L_37 - .L_36)
.L_36:
        /*001c*/ 	.word	0x00000000
        /*0020*/ 	.short	0x0001
        /*0022*/ 	.short	0x0008
        /*0024*/ 	.byte	0x00, 0xf5, 0x21, 0x00


	//----- nvinfo : EIATTR_KPARAM_INFO
	.align		4
.L_37:
        /*0028*/ 	.byte	0x04, 0x17
        /*002a*/ 	.short	(.L_39 - .L_38)
.L_38:
        /*002c*/ 	.word	0x00000000
        /*0030*/ 	.short	0x0000
        /*0032*/ 	.short	0x0000
        /*0034*/ 	.byte	0x00, 0xf5, 0x21, 0x00


	//----- nvinfo : EIATTR_SPARSE_MMA_MASK
	.align		4
.L_39:
        /*0038*/ 	.byte	0x03, 0x50
        /*003a*/ 	.short	0x0000


	//----- nvinfo : EIATTR_MAXREG_COUNT
	.align		4
        /*003c*/ 	.byte	0x03, 0x1b
        /*003e*/ 	.short	0x00ff


	//----- nvinfo : EIATTR_MERCURY_ISA_VERSION
	.align		4
        /*0040*/ 	.byte	0x03, 0x5f
        /*0042*/ 	.short	0x0101


	//----- nvinfo : EIATTR_VRC_CTA_INIT_COUNT
	.align		4
        /*0044*/ 	.byte	0x02, 0x4a
	.zero		1
	.zero		1


	//----- nvinfo : EIATTR_EXIT_INSTR_OFFSETS
	.align		4
        /*0048*/ 	.byte	0x04, 0x1c
        /*004a*/ 	.short	(.L_41 - .L_40)


	//   ....[0]....
.L_40:
        /*004c*/ 	.word	0x00000110


	//----- nvinfo : EIATTR_MAX_THREADS
	.align		4
.L_41:
        /*0050*/ 	.byte	0x04, 0x05
        /*0052*/ 	.short	(.L_43 - .L_42)
.L_42:
        /*0054*/ 	.word	0x00000034
        /*0058*/ 	.word	0x00000001
        /*005c*/ 	.word	0x00000001


	//----- nvinfo : EIATTR_CBANK_PARAM_SIZE
	.align		4
.L_43:
        /*0060*/ 	.byte	0x03, 0x19
        /*0062*/ 	.short	0x0018


	//----- nvinfo : EIATTR_PARAM_CBANK
	.align		4
        /*0064*/ 	.byte	0x04, 0x0a
        /*0066*/ 	.short	(.L_45 - .L_44)
	.align		4
.L_44:
        /*0068*/ 	.word	index@(.nv.constant0.default_function_kernel_1)
        /*006c*/ 	.short	0x0380
        /*006e*/ 	.short	0x0018


	//----- nvinfo : EIATTR_SW_WAR
	.align		4
.L_45:
        /*0070*/ 	.byte	0x04, 0x36
        /*0072*/ 	.short	(.L_47 - .L_46)
.L_46:
        /*0074*/ 	.word	0x00000008
.L_47:


//--------------------- .nv.callgraph             --------------------------
	.section	.nv.callgraph,"",@"SHT_CUDA_CALLGRAPH"
	.align	4
	.sectionentsize	8
	.align		4
        /*0000*/ 	.word	0x00000000
	.align		4
        /*0004*/ 	.word	0xffffffff
	.align		4
        /*0008*/ 	.word	0x00000000
	.align		4
        /*000c*/ 	.word	0xfffffffe
	.align		4
        /*0010*/ 	.word	0x00000000
	.align		4
        /*0014*/ 	.word	0xfffffffd
	.align		4
        /*0018*/ 	.word	0x00000000
	.align		4
        /*001c*/ 	.word	0xfffffffc


//--------------------- .text.default_function_kernel --------------------------
	.section	.text.default_function_kernel,"ax",@progbits
	.align	128
        .global         default_function_kernel
        .type           default_function_kernel,@function
        .size           default_function_kernel,(.L_x_6 - default_function_kernel)
        .other          default_function_kernel,@"STO_CUDA_ENTRY STV_DEFAULT"
default_function_kernel:
.text.default_function_kernel:
[----:B------:R-:W-:Y:S01]  /*0000*/  LDC R1, c[0x0][0x37c] ;  /* 0x0000df00ff017b82 */ /* 0x000fe20000000800 */
[----:B------:R-:W0:Y:S07]  /*0010*/  S2R R7, SR_TID.X ;  /* 0x0000000000077919 */ /* 0x000e2e0000002100 */
[----:B------:R-:W1:Y:S02]  /*0020*/  S2UR UR4, SR_CTAID.X ;  /* 0x00000000000479c3 */ /* 0x000e640000002500 */
[----:B-1----:R-:W-:Y:S01]  /*0030*/  USHF.L.U32 UR5, UR4, 0x2, URZ ;  /* 0x0000000204057899 */ /* 0x002fe200080006ff */
[----:B0-----:R-:W-:-:S05]  /*0040*/  SHF.R.U32.HI R0, RZ, 0x3, R7 ;  /* 0x00000003ff007819 */ /* 0x001fca0000011607 */
[----:B------:R-:W-:-:S04]  /*0050*/  LOP3.LUT R0, R0, UR5, RZ, 0xfc, !PT ;  /* 0x0000000500007c12 */ /* 0x000fc8000f8efcff */
[----:B------:R-:W-:-:S13]  /*0060*/  ISETP.GT.U32.AND P0, PT, R0, 0x1c6, PT ;  /* 0x000001c60000780c */ /* 0x000fda0003f04070 */
[----:B------:R-:W-:Y:S05]  /*0070*/  @P0 EXIT ;  /* 0x000000000000094d */ /* 0x000fea0003800000 */
[----:B------:R-:W0:Y:S01]  /*0080*/  LDC.64 R2, c[0x0][0x388] ;  /* 0x0000e200ff027b82 */ /* 0x000e220000000a00 */
[----:B------:R-:W1:Y:S01]  /*0090*/  LDCU.64 UR6, c[0x0][0x358] ;  /* 0x00006b00ff0677ac */ /* 0x000e620008000a00 */
[----:B------:R-:W-:-:S06]  /*00a0*/  USHF.L.U32 UR4, UR4, 0x5, URZ ;  /* 0x0000000504047899 */ /* 0x000fcc00080006ff */
[----:B------:R-:W2:Y:S01]  /*00b0*/  LDC.64 R4, c[0x0][0x390] ;  /* 0x0000e400ff047b82 */ /* 0x000ea20000000a00 */
[----:B------:R-:W-:-:S05]  /*00c0*/  LOP3.LUT R7, R7, UR4, RZ, 0xfc, !PT ;  /* 0x0000000407077c12 */ /* 0x000fca000f8efcff */
[----:B0-----:R-:W-:-:S06]  /*00d0*/  IMAD.WIDE.U32 R2, R7, 0x4, R2 ;  /* 0x0000000407027825 */ /* 0x001fcc00078e0002 */
[----:B-1----:R-:W3:Y:S01]  /*00e0*/  LDG.E.CONSTANT R2, desc[UR6][R2.64] ;  /* 0x0000000602027981 */ /* 0x002ee2000c1e9900 */
[----:B--2---:R-:W-:-:S06]  /*00f0*/  IMAD.WIDE.U32 R4, R7, 0x4, R4 ;  /* 0x0000000407047825 */ /* 0x004fcc00078e0004 */
[----:B------:R-:W3:Y:S01]  /*0100*/  LDG.E.CONSTANT R5, desc[UR6][R4.64] ;  /* 0x0000000604057981 */ /* 0x000ee2000c1e9900 */
[----:B------:R-:W-:Y:S01]  /*0110*/  BSSY.RECONVERGENT B0, `(.L_x_0) ;  /* 0x000000d000007945 */ /* 0x000fe20003800200 */
[----:B---3--:R-:W-:-:S05]  /*0120*/  FADD R0, R2, R5 ;  /* 0x0000000502007221 */ /* 0x008fca0000000000 */
[----:B------:R-:W-:Y:S01]  /*0130*/  IADD3 R6, PT, PT, R0, -0xd000000, RZ ;  /* 0xf300000000067810 */ /* 0x000fe20007ffe0ff */
[----:B------:R0:W1:Y:S03]  /*0140*/  MUFU.RSQ R9, R0 ;  /* 0x0000000000097308 */ /* 0x0000660000001400 */
[----:B------:R-:W-:-:S13]  /*0150*/  ISETP.GT.U32.AND P0, PT, R6, 0x727fffff, PT ;  /* 0x727fffff0600780c */ /* 0x000fda0003f04070 */
[----:B0-----:R-:W-:Y:S05]  /*0160*/  @!P0 BRA `(.L_x_1) ;  /* 0x00000000000c8947 */ /* 0x001fea0003800000 */
[----:B------:R-:W-:-:S07]  /*0170*/  MOV R8, 0x190 ;  /* 0x0000019000087802 */ /* 0x000fce0000000f00 */
[----:B-1----:R-:W-:Y:S05]  /*0180*/  CALL.REL.NOINC `($__internal_0_$__cuda_sm20_sqrt_rn_f32_slowpath) ;  /* 0x0000000000287944 */ /* 0x002fea0003c00000 */
[----:B------:R-:W-:Y:S05]  /*0190*/  BRA `(.L_x_2) ;  /* 0x0000000000107947 */ /* 0x000fea0003800000 */
.L_x_1:
[----:B-1----:R-:W-:Y:S01]  /*01a0*/  FMUL.FTZ R5, R0, R9 ;  /* 0x0000000900057220 */ /* 0x002fe20000410000 */
[----:B------:R-:W-:-:S03]  /*01b0*/  FMUL.FTZ R9, R9, 0.5 ;  /* 0x3f00000009097820 */ /* 0x000fc60000410000 */
[----:B------:R-:W-:-:S04]  /*01c0*/  FFMA R0, -R5, R5, R0 ;  /* 0x0000000505007223 */ /* 0x000fc80000000100 */
[----:B------:R-:W-:-:S07]  /*01d0*/  FFMA R5, R0, R9, R5 ;  /* 0x0000000900057223 */ /* 0x000fce0000000005 */
.L_x_2:
[----:B------:R-:W-:Y:S05]  /*01e0*/  BSYNC.RECONVERGENT B0 ;  /* 0x0000000000007941 */ /* 0x000fea0003800200 */
.L_x_0:
[----:B------:R-:W0:Y:S02]  /*01f0*/  LDC.64 R2, c[0x0][0x380] ;  /* 0x0000e000ff027b82 */ /* 0x000e240000000a00 */
[----:B0-----:R-:W-:-:S05]  /*0200*/  IMAD.WIDE.U32 R2, R7, 0x4, R2 ;  /* 0x0000000407027825 */ /* 0x001fca00078e0002 */
[----:B------:R-:W-:Y:S01]  /*0210*/  STG.E desc[UR6][R2.64], R5 ;  /* 0x0000000502007986 */ /* 0x000fe2000c101906 */
[----:B------:R-:W-:Y:S05]  /*0220*/  EXIT ;  /* 0x000000000000794d */ /* 0x000fea0003800000 */
        .weak           $__internal_0_$__cuda_sm20_sqrt_rn_f32_slowpath
        .type           $__internal_0_$__cuda_sm20_sqrt_rn_f32_slowpath,@function
        .size           $__internal_0_$__cuda_sm20_sqrt_rn_f32_slowpath,(.L_x_6 - $__internal_0_$__cuda_sm20_sqrt_rn_f32_slowpath)
$__internal_0_$__cuda_sm20_sqrt_rn_f32_slowpath:
[----:B------:R-:W-:-:S13]  /*0230*/  LOP3.LUT P0, RZ, R0, 0x7fffffff, RZ, 0xc0, !PT ;  /* 0x7fffffff00ff7812 */ /* 0x000fda000780c0ff */
[----:B------:R-:W-:Y:S01]  /*0240*/  @!P0 MOV R2, R0 ;  /* 0x0000000000028202 */ /* 0x000fe20000000f00 */
[----:B------:R-:W-:Y:S06]  /*0250*/  @!P0 BRA `(.L_x_3) ;  /* 0x0000000000408947 */ /* 0x000fec0003800000 */
[----:B------:R-:W-:-:S13]  /*0260*/  FSETP.GEU.FTZ.AND P0, PT, R0, RZ, PT ;  /* 0x000000ff0000720b */ /* 0x000fda0003f1e000 */
[----:B------:R-:W-:Y:S01]  /*0270*/  @!P0 MOV R2, 0x7fffffff ;  /* 0x7fffffff00028802 */ /* 0x000fe20000000f00 */
[----:B------:R-:W-:Y:S06]  /*0280*/  @!P0 BRA `(.L_x_3) ;  /* 0x0000000000348947 */ /* 0x000fec0003800000 */
[----:B------:R-:W-:-:S13]  /*0290*/  FSETP.GTU.FTZ.AND P0, PT, |R0|, +INF , PT ;  /* 0x7f8000000000780b */ /* 0x000fda0003f1c200 */
[----:B------:R-:W-:Y:S01]  /*02a0*/  @P0 FADD.FTZ R2, R0, 1 ;  /* 0x3f80000000020421 */ /* 0x000fe20000010000 */
[----:B------:R-:W-:Y:S06]  /*02b0*/  @P0 BRA `(.L_x_3) ;  /* 0x0000000000280947 */ /* 0x000fec0003800000 */
[----:B------:R-:W-:-:S13]  /*02c0*/  FSETP.NEU.FTZ.AND P0, PT, |R0|, +INF , PT ;  /* 0x7f8000000000780b */ /* 0x000fda0003f1d200 */
[----:B------:R-:W-:-:S04]  /*02d0*/  @P0 FFMA R3, R0, 1.84467440737095516160e+19, RZ ;  /* 0x5f80000000030823 */ /* 0x000fc800000000ff */
[----:B------:R-:W0:Y:S02]  /*02e0*/  @P0 MUFU.RSQ R2, R3 ;  /* 0x0000000300020308 */ /* 0x000e240000001400 */
[----:B0-----:R-:W-:Y:S01]  /*02f0*/  @P0 FMUL.FTZ R4, R3, R2 ;  /* 0x0000000203040220 */ /* 0x001fe20000410000 */
[----:B------:R-:W-:Y:S01]  /*0300*/  @P0 FMUL.FTZ R6, R2, 0.5 ;  /* 0x3f00000002060820 */ /* 0x000fe20000410000 */
[----:B------:R-:W-:Y:S02]  /*0310*/  @!P0 MOV R2, R0 ;  /* 0x0000000000028202 */ /* 0x000fe40000000f00 */
[----:B------:R-:W-:-:S04]  /*0320*/  @P0 FADD.FTZ R5, -R4, -RZ ;  /* 0x800000ff04050221 */ /* 0x000fc80000010100 */
[----:B------:R-:W-:-:S04]  /*0330*/  @P0 FFMA R5, R4, R5, R3 ;  /* 0x0000000504050223 */ /* 0x000fc80000000003 */
[----:B------:R-:W-:-:S04]  /*0340*/  @P0 FFMA R5, R5, R6, R4 ;  /* 0x0000000605050223 */ /* 0x000fc80000000004 */
[----:B------:R-:W-:-:S07]  /*0350*/  @P0 FMUL.FTZ R2, R5, 2.3283064365386962891e-10 ;  /* 0x2f80000005020820 */ /* 0x000fce0000410000 */
.L_x_3:
[----:B------:R-:W-:Y:S01]  /*0360*/  HFMA2 R3, -RZ, RZ, 0, 0 ;  /* 0x00000000ff037431 */ /* 0x000fe200000001ff */
[----:B------:R-:W-:Y:S02]  /*0370*/  MOV R5, R2 ;  /* 0x0000000200057202 */ /* 0x000fe40000000f00 */
[----:B------:R-:W-:-:S04]  /*0380*/  MOV R2, R8 ;  /* 0x0000000800027202 */ /* 0x000fc80000000f00 */
[----:B------:R-:W-:Y:S05]  /*0390*/  RET.REL.NODEC R2 `(default_function_kernel) ;  /* 0xfffffffc02187950 */ /* 0x000fea0003c3ffff */
.L_x_4:
[----:B------:R-:W-:-:S00]  /*03a0*/  BRA `(.L_x_4) ;  /* 0xfffffffc00fc7947 */ /* 0x000fc0000383ffff */
[----:B------:R-:W-:-:S00]  /*03b0*/  NOP ;  /* 0x0000000000007918 */ /* 0x000fc00000000000 */
        /* <DEDUP_REMOVED lines=12> */
.L_x_6:


//--------------------- .text.default_function_kernel_1 --------------------------
	.section	.text.default_function_kernel_1,"ax",@progbits
	.align	128
        .global         default_function_kernel_1
        .type           default_function_kernel_1,@function
        .size           default_function_kernel_1,(.L_x_8 - default_function_kernel_1)
        .other          default_function_kernel_1,@"STO_CUDA_ENTRY STV_DEFAULT"
default_function_kernel_1:
.text.default_function_kernel_1:
[----:B------:R-:W-:Y:S01]  /*0000*/  LDC R1, c[0x0][0x37c] ;  /* 0x0000df00ff017b82 */ /* 0x000fe20000000800 */
[----:B------:R-:W0:Y:S07]  /*0010*/  S2R R9, SR_CTAID.X ;  /* 0x0000000000097919 */ /* 0x000e2e0000002500 */
[----:B------:R-:W1:Y:S01]  /*0020*/  LDC.64 R2, c[0x0][0x388] ;  /* 0x0000e200ff027b82 */ /* 0x000e620000000a00 */
[----:B------:R-:W2:Y:S01]  /*0030*/  LDCU.64 UR4, c[0x0][0x358] ;  /* 0x00006b00ff0477ac */ /* 0x000ea20008000a00 */
[----:B------:R-:W0:Y:S06]  /*0040*/  S2R R0, SR_TID.X ;  /* 0x0000000000007919 */ /* 0x000e2c0000002100 */
[----:B------:R-:W3:Y:S08]  /*0050*/  LDC.64 R4, c[0x0][0x390] ;  /* 0x0000e400ff047b82 */ /* 0x000ef00000000a00 */
[----:B------:R-:W4:Y:S01]  /*0060*/  LDC.64 R6, c[0x0][0x380] ;  /* 0x0000e000ff067b82 */ /* 0x000f220000000a00 */
[----:B0-----:R-:W-:-:S04]  /*0070*/  IMAD R9, R9, 0x34, R0 ;  /* 0x0000003409097824 */ /* 0x001fc800078e0200 */
[----:B-1----:R-:W-:-:S04]  /*0080*/  IMAD.WIDE.U32 R2, R9, 0x4, R2 ;  /* 0x0000000409027825 */ /* 0x002fc800078e0002 */
[C---:B---3--:R-:W-:Y:S02]  /*0090*/  IMAD.WIDE.U32 R4, R9.reuse, 0x4, R4 ;  /* 0x0000000409047825 */ /* 0x048fe400078e0004 */
[----:B--2---:R-:W2:Y:S04]  /*00a0*/  LDG.E.CONSTANT R2, desc[UR4][R2.64] ;  /* 0x0000000402027981 */ /* 0x004ea8000c1e9900 */
[----:B------:R-:W2:Y:S01]  /*00b0*/  LDG.E.CONSTANT R5, desc[UR4][R4.64] ;  /* 0x0000000404057981 */ /* 0x000ea2000c1e9900 */
[----:B----4-:R-:W-:-:S04]  /*00c0*/  IMAD.WIDE.U32 R6, R9, 0x4, R6 ;  /* 0x0000000409067825 */ /* 0x010fc800078e0006 */
[----:B--2---:R-:W-:-:S04]  /*00d0*/  FADD R0, R2, R5 ;  /* 0x0000000502007221 */ /* 0x004fc80000000000 */
[----:B------:R-:W-:-:S04]  /*00e0*/  FMUL.RZ R0, R0, 0.15915493667125701904 ;  /* 0x3e22f98300007820 */ /* 0x000fc8000040c000 */
[----:B------:R-:W0:Y:S02]  /*00f0*/  MUFU.COS R11, R0 ;  /* 0x00000000000b7308 */ /* 0x000e240000000000 */
[----:B0-----:R-:W-:Y:S01]  /*0100*/  STG.E desc[UR4][R6.64], R11 ;  /* 0x0000000b06007986 */ /* 0x001fe2000c101904 */
[----:B------:R-:W-:Y:S05]  /*0110*/  EXIT ;  /* 0x000000000000794d */ /* 0x000fea0003800000 */
.L_x_5:
        /* <DEDUP_REMOVED lines=14> */
.L_x_8:


//--------------------- .nv.shared.reserved.0     --------------------------
	.section	.nv.shared.reserved.0,"aw",@nobits
	.weak		__nv_reservedSMEM_offset_0_alias
	.size		__nv_reservedSMEM_offset_0_alias, 0, 64
	.other		__nv_reservedSMEM_offset_0_alias,@"STO_CUDA_RESERVED_SHARED STV_DEFAULT"
__nv_reservedSMEM_offset_0_alias:
	.zero		0
	.zero		64


//--------------------- .nv.constant0.default_function_kernel --------------------------
	.section	.nv.constant0.default_function_kernel,"a",@progbits
	.sectionflags	@""
	.align	4
.nv.constant0.default_function_kernel:
	.zero		920


//--------------------- .nv.constant0.default_function_kernel_1 --------------------------
	.section	.nv.constant0.default_function_kernel_1,"a",@progbits
	.sectionflags	@""
	.align	4
.nv.constant0.default_function_kernel_1:
	.zero		920


//--------------------- SYMBOLS --------------------------

	.type		.nv.reservedSmem.offset0,@object
	.size		.nv.reservedSmem.offset0,0x4
